//
// Generated by NVIDIA NVVM Compiler
//
// Compiler Build ID: CL-36424714
// Cuda compilation tools, release 13.0, V13.0.88
// Based on NVVM 20.0.0
//

.version 9.0
.target sm_100
.address_size 64

	// .globl	zeroPad_kernel

.visible .entry zeroPad_kernel(
	.param .u64 .ptr .align 1 zeroPad_kernel_param_0,
	.param .u64 .ptr .align 1 zeroPad_kernel_param_1,
	.param .u64 .ptr .align 1 zeroPad_kernel_param_2,
	.param .u32 zeroPad_kernel_param_3,
	.param .u32 zeroPad_kernel_param_4,
	.param .u32 zeroPad_kernel_param_5
)
{
	.reg .pred 	%p<3>;
	.reg .b32 	%r<12>;
	.reg .b64 	%rd<18>;
	.reg .b64 	%fd<2>;

	ld.param.u64 	%rd3, [zeroPad_kernel_param_0];
	ld.param.u64 	%rd4, [zeroPad_kernel_param_1];
	ld.param.u64 	%rd5, [zeroPad_kernel_param_2];
	ld.param.u32 	%r4, [zeroPad_kernel_param_4];
	ld.param.u32 	%r3, [zeroPad_kernel_param_5];
	mov.u32 	%r5, %ctaid.x;
	mov.u32 	%r6, %ntid.x;
	mov.u32 	%r7, %tid.x;
	mad.lo.s32 	%r1, %r5, %r6, %r7;
	mov.u32 	%r8, %ctaid.y;
	mov.u32 	%r9, %ntid.y;
	mov.u32 	%r10, %tid.y;
	mad.lo.s32 	%r2, %r8, %r9, %r10;
	setp.ge.s32 	%p1, %r1, %r4;
	@%p1 bra 	$L__BB0_3;
	cvta.to.global.u64 	%rd6, %rd5;
	mul.wide.s32 	%rd7, %r1, 8;
	add.s64 	%rd8, %rd6, %rd7;
	ld.global.u64 	%rd1, [%rd8];
	ld.global.u64 	%rd9, [%rd8+8];
	sub.s64 	%rd10, %rd9, %rd1;
	cvt.u64.u32 	%rd2, %r2;
	setp.le.s64 	%p2, %rd10, %rd2;
	@%p2 bra 	$L__BB0_3;
	add.s64 	%rd11, %rd1, %rd2;
	cvta.to.global.u64 	%rd12, %rd3;
	shl.b64 	%rd13, %rd11, 3;
	add.s64 	%rd14, %rd12, %rd13;
	ld.global.f64 	%fd1, [%rd14];
	mad.lo.s32 	%r11, %r3, %r1, %r2;
	cvta.to.global.u64 	%rd15, %rd4;
	mul.wide.s32 	%rd16, %r11, 8;
	add.s64 	%rd17, %rd15, %rd16;
	st.global.f64 	[%rd17], %fd1;
$L__BB0_3:
	ret;

}


// ===== COMPILED SASS (sm_100) =====

	.target	sm_100

	.elftype	@"ET_EXEC"


//--------------------- .note.nv.tkinfo           --------------------------
	.section	.note.nv.tkinfo,"",@"SHT_NOTE"
	.sectionflags	@"SHF_NOTE_NV_TKINFO"
	.tkinfo
        /*0018*/ 	.word	0x00000002
        /*0030*/ 	.string	""
        /*0030*/ 	.string	"ptxas"
        /*0030*/ 	.string	"Cuda compilation tools, release 13.0, V13.0.88"
        /*0030*/ 	.string	"Build cuda_13.0.r13.0/compiler.36424714_0"
        /*0030*/ 	.string	"-arch sm_100 -m 64 "



//--------------------- .note.nv.cuinfo           --------------------------
	.section	.note.nv.cuinfo,"",@"SHT_NOTE"
	.sectionflags	@"SHF_NOTE_NV_CUINFO"
        /*0018*/ 	.short	0x0002
        /*001a*/ 	.short	0x0064
        /*001c*/ 	.short	0x0082
	.zero		2


//--------------------- .nv.info                  --------------------------
	.section	.nv.info,"",@"SHT_CUDA_INFO"
	.align	4


	//----- nvinfo : EIATTR_REGCOUNT
	.align		4
        /*0000*/ 	.byte	0x04, 0x2f
        /*0002*/ 	.short	(.L_1 - .L_0)
	.align		4
.L_0:
        /*0004*/ 	.word	index@(zeroPad_kernel)
        /*0008*/ 	.word	0x0000000e


	//----- nvinfo : EIATTR_FRAME_SIZE
	.align		4
.L_1:
        /*000c*/ 	.byte	0x04, 0x11
        /*000e*/ 	.short	(.L_3 - .L_2)
	.align		4
.L_2:
        /*0010*/ 	.word	index@(zeroPad_kernel)
        /*0014*/ 	.word	0x00000000


	//----- nvinfo : EIATTR_MIN_STACK_SIZE
	.align		4
.L_3:
        /*0018*/ 	.byte	0x04, 0x12
        /*001a*/ 	.short	(.L_5 - .L_4)
	.align		4
.L_4:
        /*001c*/ 	.word	index@(zeroPad_kernel)
        /*0020*/ 	.word	0x00000000
.L_5:


//--------------------- .nv.compat                --------------------------
	.section	.nv.compat,"",@"SHT_CUDA_COMPAT_INFO"
	.align	4
        /*0000*/ 	.byte	0x02, 0x09, 0x00, 0x00, 0x02, 0x02, 0x01, 0x00, 0x02, 0x05, 0x05, 0x00, 0x03, 0x07, 0x01, 0x01
        /*0010*/ 	.byte	0x02, 0x03, 0x00, 0x00, 0x02, 0x06, 0x01, 0x00, 0x04, 0x0b, 0x08, 0x00, 0x09, 0x00, 0x00, 0x00
        /*0020*/ 	.byte	0x00, 0x00, 0x00, 0x00


//--------------------- .nv.info.zeroPad_kernel   --------------------------
	.section	.nv.info.zeroPad_kernel,"",@"SHT_CUDA_INFO"
	.sectionflags	@""
	.align	4


	//----- nvinfo : EIATTR_CUDA_API_VERSION
	.align		4
        /*0000*/ 	.byte	0x04, 0x37
        /*0002*/ 	.short	(.L_7 - .L_6)
.L_6:
        /*0004*/ 	.word	0x00000082


	//----- nvinfo : EIATTR_KPARAM_INFO
	.align		4
.L_7:
        /*0008*/ 	.byte	0x04, 0x17
        /*000a*/ 	.short	(.L_9 - .L_8)
.L_8:
        /*000c*/ 	.word	0x00000000
        /*0010*/ 	.short	0x0005
        /*0012*/ 	.short	0x0020
        /*0014*/ 	.byte	0x00, 0xf0, 0x11, 0x00


	//----- nvinfo : EIATTR_KPARAM_INFO
	.align		4
.L_9:
        /*0018*/ 	.byte	0x04, 0x17
        /*001a*/ 	.short	(.L_11 - .L_10)
.L_10:
        /*001c*/ 	.word	0x00000000
        /*0020*/ 	.short	0x0004
        /*0022*/ 	.short	0x001c
        /*0024*/ 	.byte	0x00, 0xf0, 0x11, 0x00


	//----- nvinfo : EIATTR_KPARAM_INFO
	.align		4
.L_11:
        /*0028*/ 	.byte	0x04, 0x17
        /*002a*/ 	.short	(.L_13 - .L_12)
.L_12:
        /*002c*/ 	.word	0x00000000
        /*0030*/ 	.short	0x0003
        /*0032*/ 	.short	0x0018
        /*0034*/ 	.byte	0x00, 0xf0, 0x11, 0x00


	//----- nvinfo : EIATTR_KPARAM_INFO
	.align		4
.L_13:
        /*0038*/ 	.byte	0x04, 0x17
        /*003a*/ 	.short	(.L_15 - .L_14)
.L_14:
        /*003c*/ 	.word	0x00000000
        /*0040*/ 	.short	0x0002
        /*0042*/ 	.short	0x0010
        /*0044*/ 	.byte	0x00, 0xf5, 0x21, 0x00


	//----- nvinfo : EIATTR_KPARAM_INFO
	.align		4
.L_15:
        /*0048*/ 	.byte	0x04, 0x17
        /*004a*/ 	.short	(.L_17 - .L_16)
.L_16:
        /*004c*/ 	.word	0x00000000
        /*0050*/ 	.short	0x0001
        /*0052*/ 	.short	0x0008
        /*0054*/ 	.byte	0x00, 0xf5, 0x21, 0x00


	//----- nvinfo : EIATTR_KPARAM_INFO
	.align		4
.L_17:
        /*0058*/ 	.byte	0x04, 0x17
        /*005a*/ 	.short	(.L_19 - .L_18)
.L_18:
        /*005c*/ 	.word	0x00000000
        /*0060*/ 	.short	0x0000
        /*0062*/ 	.short	0x0000
        /*0064*/ 	.byte	0x00, 0xf5, 0x21, 0x00


	//----- nvinfo : EIATTR_SPARSE_MMA_MASK
	.align		4
.L_19:
        /*0068*/ 	.byte	0x03, 0x50
        /*006a*/ 	.short	0x0000


	//----- nvinfo : EIATTR_MAXREG_COUNT
	.align		4
        /*006c*/ 	.byte	0x03, 0x1b
        /*006e*/ 	.short	0x00ff


	//----- nvinfo : EIATTR_MERCURY_ISA_VERSION
	.align		4
        /*0070*/ 	.byte	0x03, 0x5f
        /*0072*/ 	.short	0x0101


	//----- nvinfo : EIATTR_VRC_CTA_INIT_COUNT
	.align		4
        /*0074*/ 	.byte	0x02, 0x4a
	.zero		1
	.zero		1


	//----- nvinfo : EIATTR_EXIT_INSTR_OFFSETS
	.align		4
        /*0078*/ 	.byte	0x04, 0x1c
        /*007a*/ 	.short	(.L_21 - .L_20)


	//   ....[0]....
.L_20:
        /*007c*/ 	.word	0x000000b0


	//   ....[1]....
        /*0080*/ 	.word	0x00000150


	//   ....[2]....
        /*0084*/ 	.word	0x00000210


	//----- nvinfo : EIATTR_CBANK_PARAM_SIZE
	.align		4
.L_21:
        /*0088*/ 	.byte	0x03, 0x19
        /*008a*/ 	.short	0x0024


	//----- nvinfo : EIATTR_PARAM_CBANK
	.align		4
        /*008c*/ 	.byte	0x04, 0x0a
        /*008e*/ 	.short	(.L_23 - .L_22)
	.align		4
.L_22:
        /*0090*/ 	.word	index@(.nv.constant0.zeroPad_kernel)
        /*0094*/ 	.short	0x0380
        /*0096*/ 	.short	0x0024


	//----- nvinfo : EIATTR_SW_WAR
	.align		4
.L_23:
        /*0098*/ 	.byte	0x04, 0x36
        /*009a*/ 	.short	(.L_25 - .L_24)
.L_24:
        /*009c*/ 	.word	0x00000008
.L_25:


//--------------------- .nv.callgraph             --------------------------
	.section	.nv.callgraph,"",@"SHT_CUDA_CALLGRAPH"
	.align	4
	.sectionentsize	8
	.align		4
        /*0000*/ 	.word	0x00000000
	.align		4
        /*0004*/ 	.word	0xffffffff
	.align		4
        /*0008*/ 	.word	0x00000000
	.align		4
        /*000c*/ 	.word	0xfffffffe
	.align		4
        /*0010*/ 	.word	0x00000000
	.align		4
        /*0014*/ 	.word	0xfffffffd
	.align		4
        /*0018*/ 	.word	0x00000000
	.align		4
        /*001c*/ 	.word	0xfffffffc


//--------------------- .text.zeroPad_kernel      --------------------------
	.section	.text.zeroPad_kernel,"ax",@progbits
	.align	128
        .global         zeroPad_kernel
        .type           zeroPad_kernel,@function
        .size           zeroPad_kernel,(.L_x_1 - zeroPad_kernel)
        .other          zeroPad_kernel,@"STO_CUDA_ENTRY STV_DEFAULT"
zeroPad_kernel:
.text.zeroPad_kernel:
[----:B------:R-:W-:Y:S01]  /*0000*/  LDC R1, c[0x0][0x37c] ;  /* 0x0000df00ff017b82 */ /* 0x000fe20000000800 */
[----:B------:R-:W0:Y:S07]  /*0010*/  S2R R0, SR_TID.X ;  /* 0x0000000000007919 */ /* 0x000e2e0000002100 */
[----:B------:R-:W0:Y:S01]  /*0020*/  S2UR UR4, SR_CTAID.X ;  /* 0x00000000000479c3 */ /* 0x000e220000002500 */
[----:B------:R-:W1:Y:S01]  /*0030*/  LDCU UR6, c[0x0][0x39c] ;  /* 0x00007380ff0677ac */ /* 0x000e620008000800 */
[----:B------:R-:W2:Y:S06]  /*0040*/  S2R R3, SR_TID.Y ;  /* 0x0000000000037919 */ /* 0x000eac0000002200 */
[----:B------:R-:W0:Y:S08]  /*0050*/  LDC R9, c[0x0][0x360] ;  /* 0x0000d800ff097b82 */ /* 0x000e300000000800 */
[----:B------:R-:W2:Y:S08]  /*0060*/  S2UR UR5, SR_CTAID.Y ;  /* 0x00000000000579c3 */ /* 0x000eb00000002600 */
[----:B------:R-:W2:Y:S01]  /*0070*/  LDC R2, c[0x0][0x364] ;  /* 0x0000d900ff027b82 */ /* 0x000ea20000000800 */
[----:B0-----:R-:W-:-:S05]  /*0080*/  IMAD R9, R9, UR4, R0 ;  /* 0x0000000409097c24 */ /* 0x001fca000f8e0200 */
[----:B-1----:R-:W-:Y:S01]  /*0090*/  ISETP.GE.AND P0, PT, R9, UR6, PT ;  /* 0x0000000609007c0c */ /* 0x002fe2000bf06270 */
[----:B--2---:R-:W-:-:S12]  /*00a0*/  IMAD R0, R2, UR5, R3 ;  /* 0x0000000502007c24 */ /* 0x004fd8000f8e0203 */
[----:B------:R-:W-:Y:S05]  /*00b0*/  @P0 EXIT ;  /* 0x000000000000094d */ /* 0x000fea0003800000 */
[----:B------:R-:W0:Y:S01]  /*00c0*/  LDC.64 R2, c[0x0][0x390] ;  /* 0x0000e400ff027b82 */ /* 0x000e220000000a00 */
[----:B------:R-:W1:Y:S01]  /*00d0*/  LDCU.64 UR4, c[0x0][0x358] ;  /* 0x00006b00ff0477ac */ /* 0x000e620008000a00 */
[----:B0-----:R-:W-:-:S05]  /*00e0*/  IMAD.WIDE R2, R9, 0x8, R2 ;  /* 0x0000000809027825 */ /* 0x001fca00078e0202 */
[----:B-1----:R-:W2:Y:S04]  /*00f0*/  LDG.E.64 R4, desc[UR4][R2.64] ;  /* 0x0000000402047981 */ /* 0x002ea8000c1e1b00 */
[----:B------:R-:W2:Y:S02]  /*0100*/  LDG.E.64 R6, desc[UR4][R2.64+0x8] ;  /* 0x0000080402067981 */ /* 0x000ea4000c1e1b00 */
[----:B--2---:R-:W-:-:S05]  /*0110*/  IADD3 R11, P0, PT, -R4, R6, RZ ;  /* 0x00000006040b7210 */ /* 0x004fca0007f1e1ff */
[----:B------:R-:W-:Y:S01]  /*0120*/  IMAD.X R6, R7, 0x1, ~R5, P0 ;  /* 0x0000000107067824 */ /* 0x000fe200000e0e05 */
[----:B------:R-:W-:-:S04]  /*0130*/  ISETP.GT.U32.AND P0, PT, R11, R0, PT ;  /* 0x000000000b00720c */ /* 0x000fc80003f04070 */
[----:B------:R-:W-:-:S13]  /*0140*/  ISETP.GT.AND.EX P0, PT, R6, RZ, PT, P0 ;  /* 0x000000ff0600720c */ /* 0x000fda0003f04300 */
[----:B------:R-:W-:Y:S05]  /*0150*/  @!P0 EXIT ;  /* 0x000000000000894d */ /* 0x000fea0003800000 */
[----:B------:R-:W0:Y:S01]  /*0160*/  LDCU.64 UR6, c[0x0][0x380] ;  /* 0x00007000ff0677ac */ /* 0x000e220008000a00 */
[----:B------:R-:W-:-:S05]  /*0170*/  IADD3 R3, P0, PT, R0, R4, RZ ;  /* 0x0000000400037210 */ /* 0x000fca0007f1e0ff */
[----:B------:R-:W-:Y:S01]  /*0180*/  IMAD.X R4, RZ, RZ, R5, P0 ;  /* 0x000000ffff047224 */ /* 0x000fe200000e0605 */
[C---:B0-----:R-:W-:Y:S01]  /*0190*/  LEA R2, P0, R3.reuse, UR6, 0x3 ;  /* 0x0000000603027c11 */ /* 0x041fe2000f8018ff */
[----:B------:R-:W0:Y:S03]  /*01a0*/  LDCU UR6, c[0x0][0x3a0] ;  /* 0x00007400ff0677ac */ /* 0x000e260008000800 */
[----:B------:R-:W-:Y:S02]  /*01b0*/  LEA.HI.X R3, R3, UR7, R4, 0x3, P0 ;  /* 0x0000000703037c11 */ /* 0x000fe400080f1c04 */
[----:B------:R-:W1:Y:S04]  /*01c0*/  LDC.64 R4, c[0x0][0x388] ;  /* 0x0000e200ff047b82 */ /* 0x000e680000000a00 */
[----:B------:R-:W2:Y:S01]  /*01d0*/  LDG.E.64 R2, desc[UR4][R2.64] ;  /* 0x0000000402027981 */ /* 0x000ea2000c1e1b00 */
[----:B0-----:R-:W-:-:S04]  /*01e0*/  IMAD R9, R9, UR6, R0 ;  /* 0x0000000609097c24 */ /* 0x001fc8000f8e0200 */
[----:B-1----:R-:W-:-:S05]  /*01f0*/  IMAD.WIDE R4, R9, 0x8, R4 ;  /* 0x0000000809047825 */ /* 0x002fca00078e0204 */
[----:B--2---:R-:W-:Y:S01]  /*0200*/  STG.E.64 desc[UR4][R4.64], R2 ;  /* 0x0000000204007986 */ /* 0x004fe2000c101b04 */
[----:B------:R-:W-:Y:S05]  /*0210*/  EXIT ;  /* 0x000000000000794d */ /* 0x000fea0003800000 */
.L_x_0:
[----:B------:R-:W-:-:S00]  /*0220*/  BRA `(.L_x_0) ;  /* 0xfffffffc00fc7947 */ /* 0x000fc0000383ffff */
[----:B------:R-:W-:-:S00]  /*0230*/  NOP ;  /* 0x0000000000007918 */ /* 0x000fc00000000000 */
        /* <DEDUP_REMOVED lines=12> */
.L_x_1:


//--------------------- .nv.shared.reserved.0     --------------------------
	.section	.nv.shared.reserved.0,"aw",@nobits
	.weak		__nv_reservedSMEM_offset_0_alias
	.size		__nv_reservedSMEM_offset_0_alias, 0, 64
	.other		__nv_reservedSMEM_offset_0_alias,@"STO_CUDA_RESERVED_SHARED STV_DEFAULT"
__nv_reservedSMEM_offset_0_alias:
	.zero		0
	.zero		64


//--------------------- .nv.constant0.zeroPad_kernel --------------------------
	.section	.nv.constant0.zeroPad_kernel,"a",@progbits
	.sectionflags	@""
	.align	4
.nv.constant0.zeroPad_kernel:
	.zero		932


//--------------------- SYMBOLS --------------------------

	.type		.nv.reservedSmem.offset0,@object
	.size		.nv.reservedSmem.offset0,0x4
